//
// Generated by NVIDIA NVVM Compiler
//
// Compiler Build ID: CL-36424714
// Cuda compilation tools, release 13.0, V13.0.88
// Based on NVVM 20.0.0
//

.version 9.0
.target sm_100
.address_size 64

	// .globl	_Z11findAveragePiS_iiiii
.extern .func  (.param .b32 func_retval0) vprintf
(
	.param .b64 vprintf_param_0,
	.param .b64 vprintf_param_1
)
;
.global .align 4 .b8 precalc_xorwow_matrix[102400];
.global .align 4 .b8 precalc_xorwow_offset_matrix[102400];
.global .align 4 .b8 mrg32k3aM1[2304];
.global .align 4 .b8 mrg32k3aM2[2304];
.global .align 4 .b8 mrg32k3aM1SubSeq[2016];
.global .align 4 .b8 mrg32k3aM2SubSeq[2016];
.global .align 4 .b8 mrg32k3aM1Seq[2304];
.global .align 4 .b8 mrg32k3aM2Seq[2304];
.const .align 8 .b8 __cr_lgamma_table[72];
.global .align 1 .b8 $str[7] = {10, 37, 100, 32, 37, 100};

.visible .entry _Z11findAveragePiS_iiiii(
	.param .u64 .ptr .align 1 _Z11findAveragePiS_iiiii_param_0,
	.param .u64 .ptr .align 1 _Z11findAveragePiS_iiiii_param_1,
	.param .u32 _Z11findAveragePiS_iiiii_param_2,
	.param .u32 _Z11findAveragePiS_iiiii_param_3,
	.param .u32 _Z11findAveragePiS_iiiii_param_4,
	.param .u32 _Z11findAveragePiS_iiiii_param_5,
	.param .u32 _Z11findAveragePiS_iiiii_param_6
)
{
	.local .align 8 .b8 	__local_depot0[8];
	.reg .b64 	%SP;
	.reg .b64 	%SPL;
	.reg .b32 	%r<11>;
	.reg .b64 	%rd<5>;

	mov.u64 	%SPL, __local_depot0;
	cvta.local.u64 	%SP, %SPL;
	add.u64 	%rd1, %SP, 0;
	add.u64 	%rd2, %SPL, 0;
	mov.u32 	%r1, %tid.x;
	mov.u32 	%r2, %ctaid.x;
	mov.u32 	%r3, %ntid.x;
	mad.lo.s32 	%r4, %r2, %r3, %r1;
	mov.u32 	%r5, %tid.y;
	mov.u32 	%r6, %ctaid.y;
	mov.u32 	%r7, %ntid.y;
	mad.lo.s32 	%r8, %r6, %r7, %r5;
	st.local.v2.u32 	[%rd2], {%r4, %r8};
	mov.u64 	%rd3, $str;
	cvta.global.u64 	%rd4, %rd3;
	{ // callseq 0, 0
	.param .b64 param0;
	st.param.b64 	[param0], %rd4;
	.param .b64 param1;
	st.param.b64 	[param1], %rd1;
	.param .b32 retval0;
	call.uni (retval0), 
	vprintf, 
	(
	param0, 
	param1
	);
	ld.param.b32 	%r9, [retval0];
	} // callseq 0
	ret;

}


// ===== COMPILED SASS (sm_100) =====

	.target	sm_100

	.elftype	@"ET_EXEC"


//--------------------- .note.nv.tkinfo           --------------------------
	.section	.note.nv.tkinfo,"",@"SHT_NOTE"
	.sectionflags	@"SHF_NOTE_NV_TKINFO"
	.tkinfo
        /*0018*/ 	.word	0x00000002
        /*0030*/ 	.string	""
        /*0030*/ 	.string	"ptxas"
        /*0030*/ 	.string	"Cuda compilation tools, release 13.0, V13.0.88"
        /*0030*/ 	.string	"Build cuda_13.0.r13.0/compiler.36424714_0"
        /*0030*/ 	.string	"-arch sm_100 -m 64 "



//--------------------- .note.nv.cuinfo           --------------------------
	.section	.note.nv.cuinfo,"",@"SHT_NOTE"
	.sectionflags	@"SHF_NOTE_NV_CUINFO"
        /*0018*/ 	.short	0x0002
        /*001a*/ 	.short	0x0064
        /*001c*/ 	.short	0x0082
	.zero		2


//--------------------- .nv.info                  --------------------------
	.section	.nv.info,"",@"SHT_CUDA_INFO"
	.align	4


	//----- nvinfo : EIATTR_REGCOUNT
	.align		4
        /*0000*/ 	.byte	0x04, 0x2f
        /*0002*/ 	.short	(.L_11 - .L_10)
	.align		4
.L_10:
        /*0004*/ 	.word	index@(_Z11findAveragePiS_iiiii)
        /*0008*/ 	.word	0x00000018


	//----- nvinfo : EIATTR_FRAME_SIZE
	.align		4
.L_11:
        /*000c*/ 	.byte	0x04, 0x11
        /*000e*/ 	.short	(.L_13 - .L_12)
	.align		4
.L_12:
        /*0010*/ 	.word	index@(_Z11findAveragePiS_iiiii)
        /*0014*/ 	.word	0x00000008


	//----- nvinfo : EIATTR_MIN_STACK_SIZE
	.align		4
.L_13:
        /*0018*/ 	.byte	0x04, 0x12
        /*001a*/ 	.short	(.L_15 - .L_14)
	.align		4
.L_14:
        /*001c*/ 	.word	index@(_Z11findAveragePiS_iiiii)
        /*0020*/ 	.word	0x00000008
.L_15:


//--------------------- .nv.compat                --------------------------
	.section	.nv.compat,"",@"SHT_CUDA_COMPAT_INFO"
	.align	4
        /*0000*/ 	.byte	0x02, 0x09, 0x00, 0x00, 0x02, 0x02, 0x01, 0x00, 0x02, 0x05, 0x05, 0x00, 0x03, 0x07, 0x01, 0x01
        /*0010*/ 	.byte	0x02, 0x03, 0x00, 0x00, 0x02, 0x06, 0x01, 0x00, 0x04, 0x0b, 0x08, 0x00, 0x09, 0x00, 0x00, 0x00
        /*0020*/ 	.byte	0x00, 0x00, 0x00, 0x00


//--------------------- .nv.info._Z11findAveragePiS_iiiii --------------------------
	.section	.nv.info._Z11findAveragePiS_iiiii,"",@"SHT_CUDA_INFO"
	.sectionflags	@""
	.align	4


	//----- nvinfo : EIATTR_CUDA_API_VERSION
	.align		4
        /*0000*/ 	.byte	0x04, 0x37
        /*0002*/ 	.short	(.L_17 - .L_16)
.L_16:
        /*0004*/ 	.word	0x00000082


	//----- nvinfo : EIATTR_KPARAM_INFO
	.align		4
.L_17:
        /*0008*/ 	.byte	0x04, 0x17
        /*000a*/ 	.short	(.L_19 - .L_18)
.L_18:
        /*000c*/ 	.word	0x00000000
        /*0010*/ 	.short	0x0006
        /*0012*/ 	.short	0x0020
        /*0014*/ 	.byte	0x00, 0xf0, 0x11, 0x00


	//----- nvinfo : EIATTR_KPARAM_INFO
	.align		4
.L_19:
        /*0018*/ 	.byte	0x04, 0x17
        /*001a*/ 	.short	(.L_21 - .L_20)
.L_20:
        /*001c*/ 	.word	0x00000000
        /*0020*/ 	.short	0x0005
        /*0022*/ 	.short	0x001c
        /*0024*/ 	.byte	0x00, 0xf0, 0x11, 0x00


	//----- nvinfo : EIATTR_KPARAM_INFO
	.align		4
.L_21:
        /*0028*/ 	.byte	0x04, 0x17
        /*002a*/ 	.short	(.L_23 - .L_22)
.L_22:
        /*002c*/ 	.word	0x00000000
        /*0030*/ 	.short	0x0004
        /*0032*/ 	.short	0x0018
        /*0034*/ 	.byte	0x00, 0xf0, 0x11, 0x00


	//----- nvinfo : EIATTR_KPARAM_INFO
	.align		4
.L_23:
        /*0038*/ 	.byte	0x04, 0x17
        /*003a*/ 	.short	(.L_25 - .L_24)
.L_24:
        /*003c*/ 	.word	0x00000000
        /*0040*/ 	.short	0x0003
        /*0042*/ 	.short	0x0014
        /*0044*/ 	.byte	0x00, 0xf0, 0x11, 0x00


	//----- nvinfo : EIATTR_KPARAM_INFO
	.align		4
.L_25:
        /*0048*/ 	.byte	0x04, 0x17
        /*004a*/ 	.short	(.L_27 - .L_26)
.L_26:
        /*004c*/ 	.word	0x00000000
        /*0050*/ 	.short	0x0002
        /*0052*/ 	.short	0x0010
        /*0054*/ 	.byte	0x00, 0xf0, 0x11, 0x00


	//----- nvinfo : EIATTR_KPARAM_INFO
	.align		4
.L_27:
        /*0058*/ 	.byte	0x04, 0x17
        /*005a*/ 	.short	(.L_29 - .L_28)
.L_28:
        /*005c*/ 	.word	0x00000000
        /*0060*/ 	.short	0x0001
        /*0062*/ 	.short	0x0008
        /*0064*/ 	.byte	0x00, 0xf5, 0x21, 0x00


	//----- nvinfo : EIATTR_KPARAM_INFO
	.align		4
.L_29:
        /*0068*/ 	.byte	0x04, 0x17
        /*006a*/ 	.short	(.L_31 - .L_30)
.L_30:
        /*006c*/ 	.word	0x00000000
        /*0070*/ 	.short	0x0000
        /*0072*/ 	.short	0x0000
        /*0074*/ 	.byte	0x00, 0xf5, 0x21, 0x00


	//----- nvinfo : EIATTR_SPARSE_MMA_MASK
	.align		4
.L_31:
        /*0078*/ 	.byte	0x03, 0x50
        /*007a*/ 	.short	0x0000


	//----- nvinfo : EIATTR_MAXREG_COUNT
	.align		4
        /*007c*/ 	.byte	0x03, 0x1b
        /*007e*/ 	.short	0x00ff


	//----- nvinfo : EIATTR_EXTERNS
	.align		4
        /*0080*/ 	.byte	0x04, 0x0f
        /*0082*/ 	.short	(.L_33 - .L_32)


	//   ....[0]....
	.align		4
.L_32:
        /*0084*/ 	.word	index@(vprintf)


	//----- nvinfo : EIATTR_MERCURY_ISA_VERSION
	.align		4
.L_33:
        /*0088*/ 	.byte	0x03, 0x5f
        /*008a*/ 	.short	0x0101


	//----- nvinfo : EIATTR_VRC_CTA_INIT_COUNT
	.align		4
        /*008c*/ 	.byte	0x02, 0x4a
	.zero		1
	.zero		1


	//----- nvinfo : EIATTR_SYSCALL_OFFSETS
	.align		4
        /*0090*/ 	.byte	0x04, 0x46
        /*0092*/ 	.short	(.L_35 - .L_34)


	//   ....[0]....
.L_34:
        /*0094*/ 	.word	0x00000150


	//----- nvinfo : EIATTR_EXIT_INSTR_OFFSETS
	.align		4
.L_35:
        /*0098*/ 	.byte	0x04, 0x1c
        /*009a*/ 	.short	(.L_37 - .L_36)


	//   ....[0]....
.L_36:
        /*009c*/ 	.word	0x00000160


	//----- nvinfo : EIATTR_CBANK_PARAM_SIZE
	.align		4
.L_37:
        /*00a0*/ 	.byte	0x03, 0x19
        /*00a2*/ 	.short	0x0024


	//----- nvinfo : EIATTR_PARAM_CBANK
	.align		4
        /*00a4*/ 	.byte	0x04, 0x0a
        /*00a6*/ 	.short	(.L_39 - .L_38)
	.align		4
.L_38:
        /*00a8*/ 	.word	index@(.nv.constant0._Z11findAveragePiS_iiiii)
        /*00ac*/ 	.short	0x0380
        /*00ae*/ 	.short	0x0024


	//----- nvinfo : EIATTR_SW_WAR
	.align		4
.L_39:
        /*00b0*/ 	.byte	0x04, 0x36
        /*00b2*/ 	.short	(.L_41 - .L_40)
.L_40:
        /*00b4*/ 	.word	0x00000008
.L_41:


//--------------------- .nv.callgraph             --------------------------
	.section	.nv.callgraph,"",@"SHT_CUDA_CALLGRAPH"
	.align	4
	.sectionentsize	8
	.align		4
        /*0000*/ 	.word	0x00000000
	.align		4
        /*0004*/ 	.word	0xffffffff
	.align		4
        /*0008*/ 	.word	index@(_Z11findAveragePiS_iiiii)
	.align		4
        /*000c*/ 	.word	index@(vprintf)
	.align		4
        /*0010*/ 	.word	0x00000000
	.align		4
        /*0014*/ 	.word	0xfffffffe
	.align		4
        /*0018*/ 	.word	0x00000000
	.align		4
        /*001c*/ 	.word	0xfffffffd
	.align		4
        /*0020*/ 	.word	0x00000000
	.align		4
        /*0024*/ 	.word	0xfffffffc


//--------------------- .nv.constant4             --------------------------
	.section	.nv.constant4,"a",@progbits
	.align	8
	.align		8
.nv.constant4:
        /*0000*/ 	.dword	vprintf
	.align		8
        /*0008*/ 	.dword	precalc_xorwow_matrix
	.align		8
        /*0010*/ 	.dword	precalc_xorwow_offset_matrix
	.align		8
        /*0018*/ 	.dword	mrg32k3aM1
	.align		8
        /*0020*/ 	.dword	mrg32k3aM2
	.align		8
        /*0028*/ 	.dword	mrg32k3aM1SubSeq
	.align		8
        /*0030*/ 	.dword	mrg32k3aM2SubSeq
	.align		8
        /*0038*/ 	.dword	mrg32k3aM1Seq
	.align		8
        /*0040*/ 	.dword	mrg32k3aM2Seq
	.align		8
        /*0048*/ 	.dword	$str


//--------------------- .nv.constant3             --------------------------
	.section	.nv.constant3,"a",@progbits
	.align	8
.nv.constant3:
	.type		__cr_lgamma_table,@object
	.size		__cr_lgamma_table,(.L_8 - __cr_lgamma_table)
__cr_lgamma_table:
        /*0000*/ 	.byte	0x00, 0x00, 0x00, 0x00, 0x00, 0x00, 0x00, 0x00, 0x00, 0x00, 0x00, 0x00, 0x00, 0x00, 0x00, 0x00
        /*0010*/ 	.byte	0xef, 0x39, 0xfa, 0xfe, 0x42, 0x2e, 0xe6, 0x3f, 0x02, 0x20, 0x2a, 0xfa, 0x0b, 0xab, 0xfc, 0x3f
        /*0020*/ 	.byte	0xf9, 0x2c, 0x92, 0x7c, 0xa7, 0x6c, 0x09, 0x40, 0xc9, 0x79, 0x44, 0x3c, 0x64, 0x26, 0x13, 0x40
        /*0030*/ 	.byte	0xca, 0x01, 0xcf, 0x3a, 0x27, 0x51, 0x1a, 0x40, 0x30, 0xcc, 0x2d, 0xf3, 0xe1, 0x0c, 0x21, 0x40
        /*0040*/ 	.byte	0x0d, 0xb7, 0xfc, 0x82, 0x8e, 0x35, 0x25, 0x40
.L_8:


//--------------------- .text._Z11findAveragePiS_iiiii --------------------------
	.section	.text._Z11findAveragePiS_iiiii,"ax",@progbits
	.align	128
        .global         _Z11findAveragePiS_iiiii
        .type           _Z11findAveragePiS_iiiii,@function
        .size           _Z11findAveragePiS_iiiii,(.L_x_2 - _Z11findAveragePiS_iiiii)
        .other          _Z11findAveragePiS_iiiii,@"STO_CUDA_ENTRY STV_DEFAULT"
_Z11findAveragePiS_iiiii:
.text._Z11findAveragePiS_iiiii:
[----:B------:R-:W0:Y:S01]  /*0000*/  LDC R1, c[0x0][0x37c] ;  /* 0x0000df00ff017b82 */ /* 0x000e220000000800 */
[----:B------:R-:W1:Y:S01]  /*0010*/  S2R R2, SR_TID.X ;  /* 0x0000000000027919 */ /* 0x000e620000002100 */
[----:B------:R-:W2:Y:S06]  /*0020*/  LDCU UR5, c[0x0][0x2fc] ;  /* 0x00005f80ff0577ac */ /* 0x000eac0008000800 */
[----:B------:R-:W1:Y:S01]  /*0030*/  S2UR UR4, SR_CTAID.X ;  /* 0x00000000000479c3 */ /* 0x000e620000002500 */
[----:B0-----:R-:W-:Y:S01]  /*0040*/  VIADD R1, R1, 0xfffffff8 ;  /* 0xfffffff801017836 */ /* 0x001fe20000000000 */
[----:B------:R-:W0:Y:S06]  /*0050*/  S2R R0, SR_TID.Y ;  /* 0x0000000000007919 */ /* 0x000e2c0000002200 */
[----:B------:R-:W1:Y:S08]  /*0060*/  LDC R3, c[0x0][0x360] ;  /* 0x0000d800ff037b82 */ /* 0x000e700000000800 */
[----:B------:R-:W0:Y:S08]  /*0070*/  S2UR UR6, SR_CTAID.Y ;  /* 0x00000000000679c3 */ /* 0x000e300000002600 */
[----:B------:R-:W0:Y:S01]  /*0080*/  LDC R5, c[0x0][0x364] ;  /* 0x0000d900ff057b82 */ /* 0x000e220000000800 */
[----:B-1----:R-:W-:Y:S01]  /*0090*/  IMAD R2, R3, UR4, R2 ;  /* 0x0000000403027c24 */ /* 0x002fe2000f8e0202 */
[----:B------:R-:W1:Y:S01]  /*00a0*/  LDCU UR4, c[0x0][0x2f8] ;  /* 0x00005f00ff0477ac */ /* 0x000e620008000800 */
[----:B0-----:R-:W-:Y:S01]  /*00b0*/  IMAD R3, R5, UR6, R0 ;  /* 0x0000000605037c24 */ /* 0x001fe2000f8e0200 */
[----:B------:R-:W-:Y:S01]  /*00c0*/  MOV R0, 0x0 ;  /* 0x0000000000007802 */ /* 0x000fe20000000f00 */
[----:B------:R-:W0:Y:S01]  /*00d0*/  LDCU.64 UR6, c[0x4][0x48] ;  /* 0x01000900ff0677ac */ /* 0x000e220008000a00 */
[----:B-1----:R-:W-:-:S02]  /*00e0*/  IADD3 R6, P0, PT, R1, UR4, RZ ;  /* 0x0000000401067c10 */ /* 0x002fc4000ff1e0ff */
[----:B------:R1:W-:Y:S01]  /*00f0*/  STL.64 [R1], R2 ;  /* 0x0000000201007387 */ /* 0x0003e20000100a00 */
[----:B------:R1:W3:Y:S01]  /*0100*/  LDC.64 R8, c[0x4][R0] ;  /* 0x0100000000087b82 */ /* 0x0002e20000000a00 */
[----:B--2---:R-:W-:Y:S01]  /*0110*/  IADD3.X R7, PT, PT, RZ, UR5, RZ, P0, !PT ;  /* 0x00000005ff077c10 */ /* 0x004fe200087fe4ff */
[----:B0-----:R-:W-:Y:S01]  /*0120*/  IMAD.U32 R4, RZ, RZ, UR6 ;  /* 0x00000006ff047e24 */ /* 0x001fe2000f8e00ff */
[----:B-1----:R-:W-:-:S07]  /*0130*/  MOV R5, UR7 ;  /* 0x0000000700057c02 */ /* 0x002fce0008000f00 */
[----:B------:R-:W-:-:S07]  /*0140*/  LEPC R20, `(.L_x_0) ;  /* 0x000000001014794e */ /* 0x000fce0000000000 */
[----:B---3--:R-:W-:Y:S05]  /*0150*/  CALL.ABS.NOINC R8 ;  /* 0x0000000008007343 */ /* 0x008fea0003c00000 */
.L_x_0:
[----:B------:R-:W-:Y:S05]  /*0160*/  EXIT ;  /* 0x000000000000794d */ /* 0x000fea0003800000 */
.L_x_1:
[----:B------:R-:W-:-:S00]  /*0170*/  BRA `(.L_x_1) ;  /* 0xfffffffc00fc7947 */ /* 0x000fc0000383ffff */
[----:B------:R-:W-:-:S00]  /*0180*/  NOP ;  /* 0x0000000000007918 */ /* 0x000fc00000000000 */
[----:B------:R-:W-:-:S00]  /*0190*/  NOP ;  /* 0x0000000000007918 */ /* 0x000fc00000000000 */
[----:B------:R-:W-:-:S00]  /*01a0*/  NOP ;  /* 0x0000000000007918 */ /* 0x000fc00000000000 */
[----:B------:R-:W-:-:S00]  /*01b0*/  NOP ;  /* 0x0000000000007918 */ /* 0x000fc00000000000 */
[----:B------:R-:W-:-:S00]  /*01c0*/  NOP ;  /* 0x0000000000007918 */ /* 0x000fc00000000000 */
[----:B------:R-:W-:-:S00]  /*01d0*/  NOP ;  /* 0x0000000000007918 */ /* 0x000fc00000000000 */
[----:B------:R-:W-:-:S00]  /*01e0*/  NOP ;  /* 0x0000000000007918 */ /* 0x000fc00000000000 */
[----:B------:R-:W-:-:S00]  /*01f0*/  NOP ;  /* 0x0000000000007918 */ /* 0x000fc00000000000 */
.L_x_2:


//--------------------- .nv.global.init           --------------------------
	.section	.nv.global.init,"aw",@progbits
	.align	4
.nv.global.init:
	.type		mrg32k3aM1SubSeq,@object
	.size		mrg32k3aM1SubSeq,(mrg32k3aM2SubSeq - mrg32k3aM1SubSeq)
mrg32k3aM1SubSeq:
        /*0000*/ 	.byte	0x0b, 0xcc, 0xee, 0x04, 0x73, 0x29, 0x8b, 0x6f, 0xf6, 0x53, 0x03, 0xf6, 0x23, 0xf6, 0xea, 0xda
        /* <DEDUP_REMOVED lines=125> */
	.type		mrg32k3aM2SubSeq,@object
	.size		mrg32k3aM2SubSeq,(mrg32k3aM1 - mrg32k3aM2SubSeq)
mrg32k3aM2SubSeq:
        /* <DEDUP_REMOVED lines=126> */
	.type		mrg32k3aM1,@object
	.size		mrg32k3aM1,(mrg32k3aM1Seq - mrg32k3aM1)
mrg32k3aM1:
        /* <DEDUP_REMOVED lines=144> */
	.type		mrg32k3aM1Seq,@object
	.size		mrg32k3aM1Seq,(mrg32k3aM2 - mrg32k3aM1Seq)
mrg32k3aM1Seq:
        /* <DEDUP_REMOVED lines=144> */
	.type		mrg32k3aM2,@object
	.size		mrg32k3aM2,(mrg32k3aM2Seq - mrg32k3aM2)
mrg32k3aM2:
        /* <DEDUP_REMOVED lines=144> */
	.type		mrg32k3aM2Seq,@object
	.size		mrg32k3aM2Seq,(precalc_xorwow_matrix - mrg32k3aM2Seq)
mrg32k3aM2Seq:
        /* <DEDUP_REMOVED lines=144> */
	.type		precalc_xorwow_matrix,@object
	.size		precalc_xorwow_matrix,(precalc_xorwow_offset_matrix - precalc_xorwow_matrix)
precalc_xorwow_matrix:
        /* <DEDUP_REMOVED lines=6400> */
	.type		precalc_xorwow_offset_matrix,@object
	.size		precalc_xorwow_offset_matrix,($str - precalc_xorwow_offset_matrix)
precalc_xorwow_offset_matrix:
        /* <DEDUP_REMOVED lines=6400> */
	.type		$str,@object
	.size		$str,(.L_9 - $str)
$str:
        /*353c0*/ 	.byte	0x0a, 0x25, 0x64, 0x20, 0x25, 0x64, 0x00
.L_9:


//--------------------- .nv.shared.reserved.0     --------------------------
	.section	.nv.shared.reserved.0,"aw",@nobits
	.weak		__nv_reservedSMEM_offset_0_alias
	.size		__nv_reservedSMEM_offset_0_alias, 0, 64
	.other		__nv_reservedSMEM_offset_0_alias,@"STO_CUDA_RESERVED_SHARED STV_DEFAULT"
__nv_reservedSMEM_offset_0_alias:
	.zero		0
	.zero		64


//--------------------- .nv.constant0._Z11findAveragePiS_iiiii --------------------------
	.section	.nv.constant0._Z11findAveragePiS_iiiii,"a",@progbits
	.sectionflags	@""
	.align	4
.nv.constant0._Z11findAveragePiS_iiiii:
	.zero		932


//--------------------- SYMBOLS --------------------------

	.type		.nv.reservedSmem.offset0,@object
	.size		.nv.reservedSmem.offset0,0x4
	.type		vprintf,@function
